//
// Generated by NVIDIA NVVM Compiler
//
// Compiler Build ID: CL-36424714
// Cuda compilation tools, release 13.0, V13.0.88
// Based on NVVM 20.0.0
//

.version 9.0
.target sm_100
.address_size 64

	// .globl	_Z9tdfc_axpyfPfS_S_i

.visible .entry _Z9tdfc_axpyfPfS_S_i(
	.param .f32 _Z9tdfc_axpyfPfS_S_i_param_0,
	.param .u64 .ptr .align 1 _Z9tdfc_axpyfPfS_S_i_param_1,
	.param .u64 .ptr .align 1 _Z9tdfc_axpyfPfS_S_i_param_2,
	.param .u64 .ptr .align 1 _Z9tdfc_axpyfPfS_S_i_param_3,
	.param .u32 _Z9tdfc_axpyfPfS_S_i_param_4
)
{
	.reg .pred 	%p<2>;
	.reg .b32 	%r<6>;
	.reg .b32 	%f<5>;
	.reg .b64 	%rd<11>;

	ld.param.f32 	%f1, [_Z9tdfc_axpyfPfS_S_i_param_0];
	ld.param.u64 	%rd1, [_Z9tdfc_axpyfPfS_S_i_param_1];
	ld.param.u64 	%rd2, [_Z9tdfc_axpyfPfS_S_i_param_2];
	ld.param.u64 	%rd3, [_Z9tdfc_axpyfPfS_S_i_param_3];
	ld.param.u32 	%r2, [_Z9tdfc_axpyfPfS_S_i_param_4];
	mov.u32 	%r3, %ctaid.x;
	mov.u32 	%r4, %ntid.x;
	mov.u32 	%r5, %tid.x;
	mad.lo.s32 	%r1, %r3, %r4, %r5;
	setp.ge.s32 	%p1, %r1, %r2;
	@%p1 bra 	$L__BB0_2;
	cvta.to.global.u64 	%rd4, %rd1;
	cvta.to.global.u64 	%rd5, %rd2;
	cvta.to.global.u64 	%rd6, %rd3;
	mul.wide.s32 	%rd7, %r1, 4;
	add.s64 	%rd8, %rd4, %rd7;
	ld.global.f32 	%f2, [%rd8];
	add.s64 	%rd9, %rd5, %rd7;
	ld.global.f32 	%f3, [%rd9];
	fma.rn.f32 	%f4, %f1, %f2, %f3;
	add.s64 	%rd10, %rd6, %rd7;
	st.global.f32 	[%rd10], %f4;
$L__BB0_2:
	ret;

}


// ===== COMPILED SASS (sm_100) =====

	.target	sm_100

	.elftype	@"ET_EXEC"


//--------------------- .note.nv.tkinfo           --------------------------
	.section	.note.nv.tkinfo,"",@"SHT_NOTE"
	.sectionflags	@"SHF_NOTE_NV_TKINFO"
	.tkinfo
        /*0018*/ 	.word	0x00000002
        /*0030*/ 	.string	""
        /*0030*/ 	.string	"ptxas"
        /*0030*/ 	.string	"Cuda compilation tools, release 13.0, V13.0.88"
        /*0030*/ 	.string	"Build cuda_13.0.r13.0/compiler.36424714_0"
        /*0030*/ 	.string	"-arch sm_100 -m 64 "



//--------------------- .note.nv.cuinfo           --------------------------
	.section	.note.nv.cuinfo,"",@"SHT_NOTE"
	.sectionflags	@"SHF_NOTE_NV_CUINFO"
        /*0018*/ 	.short	0x0002
        /*001a*/ 	.short	0x0064
        /*001c*/ 	.short	0x0082
	.zero		2


//--------------------- .nv.info                  --------------------------
	.section	.nv.info,"",@"SHT_CUDA_INFO"
	.align	4


	//----- nvinfo : EIATTR_REGCOUNT
	.align		4
        /*0000*/ 	.byte	0x04, 0x2f
        /*0002*/ 	.short	(.L_1 - .L_0)
	.align		4
.L_0:
        /*0004*/ 	.word	index@(_Z9tdfc_axpyfPfS_S_i)
        /*0008*/ 	.word	0x0000000c


	//----- nvinfo : EIATTR_FRAME_SIZE
	.align		4
.L_1:
        /*000c*/ 	.byte	0x04, 0x11
        /*000e*/ 	.short	(.L_3 - .L_2)
	.align		4
.L_2:
        /*0010*/ 	.word	index@(_Z9tdfc_axpyfPfS_S_i)
        /*0014*/ 	.word	0x00000000


	//----- nvinfo : EIATTR_MIN_STACK_SIZE
	.align		4
.L_3:
        /*0018*/ 	.byte	0x04, 0x12
        /*001a*/ 	.short	(.L_5 - .L_4)
	.align		4
.L_4:
        /*001c*/ 	.word	index@(_Z9tdfc_axpyfPfS_S_i)
        /*0020*/ 	.word	0x00000000
.L_5:


//--------------------- .nv.compat                --------------------------
	.section	.nv.compat,"",@"SHT_CUDA_COMPAT_INFO"
	.align	4
        /*0000*/ 	.byte	0x02, 0x09, 0x00, 0x00, 0x02, 0x02, 0x01, 0x00, 0x02, 0x05, 0x05, 0x00, 0x03, 0x07, 0x01, 0x01
        /*0010*/ 	.byte	0x02, 0x03, 0x00, 0x00, 0x02, 0x06, 0x01, 0x00, 0x04, 0x0b, 0x08, 0x00, 0x09, 0x00, 0x00, 0x00
        /*0020*/ 	.byte	0x00, 0x00, 0x00, 0x00


//--------------------- .nv.info._Z9tdfc_axpyfPfS_S_i --------------------------
	.section	.nv.info._Z9tdfc_axpyfPfS_S_i,"",@"SHT_CUDA_INFO"
	.sectionflags	@""
	.align	4


	//----- nvinfo : EIATTR_CUDA_API_VERSION
	.align		4
        /*0000*/ 	.byte	0x04, 0x37
        /*0002*/ 	.short	(.L_7 - .L_6)
.L_6:
        /*0004*/ 	.word	0x00000082


	//----- nvinfo : EIATTR_KPARAM_INFO
	.align		4
.L_7:
        /*0008*/ 	.byte	0x04, 0x17
        /*000a*/ 	.short	(.L_9 - .L_8)
.L_8:
        /*000c*/ 	.word	0x00000000
        /*0010*/ 	.short	0x0004
        /*0012*/ 	.short	0x0020
        /*0014*/ 	.byte	0x00, 0xf0, 0x11, 0x00


	//----- nvinfo : EIATTR_KPARAM_INFO
	.align		4
.L_9:
        /*0018*/ 	.byte	0x04, 0x17
        /*001a*/ 	.short	(.L_11 - .L_10)
.L_10:
        /*001c*/ 	.word	0x00000000
        /*0020*/ 	.short	0x0003
        /*0022*/ 	.short	0x0018
        /*0024*/ 	.byte	0x00, 0xf5, 0x21, 0x00


	//----- nvinfo : EIATTR_KPARAM_INFO
	.align		4
.L_11:
        /*0028*/ 	.byte	0x04, 0x17
        /*002a*/ 	.short	(.L_13 - .L_12)
.L_12:
        /*002c*/ 	.word	0x00000000
        /*0030*/ 	.short	0x0002
        /*0032*/ 	.short	0x0010
        /*0034*/ 	.byte	0x00, 0xf5, 0x21, 0x00


	//----- nvinfo : EIATTR_KPARAM_INFO
	.align		4
.L_13:
        /*0038*/ 	.byte	0x04, 0x17
        /*003a*/ 	.short	(.L_15 - .L_14)
.L_14:
        /*003c*/ 	.word	0x00000000
        /*0040*/ 	.short	0x0001
        /*0042*/ 	.short	0x0008
        /*0044*/ 	.byte	0x00, 0xf5, 0x21, 0x00


	//----- nvinfo : EIATTR_KPARAM_INFO
	.align		4
.L_15:
        /*0048*/ 	.byte	0x04, 0x17
        /*004a*/ 	.short	(.L_17 - .L_16)
.L_16:
        /*004c*/ 	.word	0x00000000
        /*0050*/ 	.short	0x0000
        /*0052*/ 	.short	0x0000
        /*0054*/ 	.byte	0x00, 0xf0, 0x11, 0x00


	//----- nvinfo : EIATTR_SPARSE_MMA_MASK
	.align		4
.L_17:
        /*0058*/ 	.byte	0x03, 0x50
        /*005a*/ 	.short	0x0000


	//----- nvinfo : EIATTR_MAXREG_COUNT
	.align		4
        /*005c*/ 	.byte	0x03, 0x1b
        /*005e*/ 	.short	0x00ff


	//----- nvinfo : EIATTR_MERCURY_ISA_VERSION
	.align		4
        /*0060*/ 	.byte	0x03, 0x5f
        /*0062*/ 	.short	0x0101


	//----- nvinfo : EIATTR_VRC_CTA_INIT_COUNT
	.align		4
        /*0064*/ 	.byte	0x02, 0x4a
	.zero		1
	.zero		1


	//----- nvinfo : EIATTR_EXIT_INSTR_OFFSETS
	.align		4
        /*0068*/ 	.byte	0x04, 0x1c
        /*006a*/ 	.short	(.L_19 - .L_18)


	//   ....[0]....
.L_18:
        /*006c*/ 	.word	0x00000070


	//   ....[1]....
        /*0070*/ 	.word	0x00000140


	//----- nvinfo : EIATTR_CBANK_PARAM_SIZE
	.align		4
.L_19:
        /*0074*/ 	.byte	0x03, 0x19
        /*0076*/ 	.short	0x0024


	//----- nvinfo : EIATTR_PARAM_CBANK
	.align		4
        /*0078*/ 	.byte	0x04, 0x0a
        /*007a*/ 	.short	(.L_21 - .L_20)
	.align		4
.L_20:
        /*007c*/ 	.word	index@(.nv.constant0._Z9tdfc_axpyfPfS_S_i)
        /*0080*/ 	.short	0x0380
        /*0082*/ 	.short	0x0024


	//----- nvinfo : EIATTR_SW_WAR
	.align		4
.L_21:
        /*0084*/ 	.byte	0x04, 0x36
        /*0086*/ 	.short	(.L_23 - .L_22)
.L_22:
        /*0088*/ 	.word	0x00000008
.L_23:


//--------------------- .nv.callgraph             --------------------------
	.section	.nv.callgraph,"",@"SHT_CUDA_CALLGRAPH"
	.align	4
	.sectionentsize	8
	.align		4
        /*0000*/ 	.word	0x00000000
	.align		4
        /*0004*/ 	.word	0xffffffff
	.align		4
        /*0008*/ 	.word	0x00000000
	.align		4
        /*000c*/ 	.word	0xfffffffe
	.align		4
        /*0010*/ 	.word	0x00000000
	.align		4
        /*0014*/ 	.word	0xfffffffd
	.align		4
        /*0018*/ 	.word	0x00000000
	.align		4
        /*001c*/ 	.word	0xfffffffc


//--------------------- .text._Z9tdfc_axpyfPfS_S_i --------------------------
	.section	.text._Z9tdfc_axpyfPfS_S_i,"ax",@progbits
	.align	128
        .global         _Z9tdfc_axpyfPfS_S_i
        .type           _Z9tdfc_axpyfPfS_S_i,@function
        .size           _Z9tdfc_axpyfPfS_S_i,(.L_x_1 - _Z9tdfc_axpyfPfS_S_i)
        .other          _Z9tdfc_axpyfPfS_S_i,@"STO_CUDA_ENTRY STV_DEFAULT"
_Z9tdfc_axpyfPfS_S_i:
.text._Z9tdfc_axpyfPfS_S_i:
[----:B------:R-:W-:Y:S01]  /*0000*/  LDC R1, c[0x0][0x37c] ;  /* 0x0000df00ff017b82 */ /* 0x000fe20000000800 */
[----:B------:R-:W0:Y:S07]  /*0010*/  S2R R0, SR_TID.X ;  /* 0x0000000000007919 */ /* 0x000e2e0000002100 */
[----:B------:R-:W0:Y:S01]  /*0020*/  S2UR UR4, SR_CTAID.X ;  /* 0x00000000000479c3 */ /* 0x000e220000002500 */
[----:B------:R-:W1:Y:S07]  /*0030*/  LDCU UR5, c[0x0][0x3a0] ;  /* 0x00007400ff0577ac */ /* 0x000e6e0008000800 */
[----:B------:R-:W0:Y:S02]  /*0040*/  LDC R9, c[0x0][0x360] ;  /* 0x0000d800ff097b82 */ /* 0x000e240000000800 */
[----:B0-----:R-:W-:-:S05]  /*0050*/  IMAD R9, R9, UR4, R0 ;  /* 0x0000000409097c24 */ /* 0x001fca000f8e0200 */
[----:B-1----:R-:W-:-:S13]  /*0060*/  ISETP.GE.AND P0, PT, R9, UR5, PT ;  /* 0x0000000509007c0c */ /* 0x002fda000bf06270 */
[----:B------:R-:W-:Y:S05]  /*0070*/  @P0 EXIT ;  /* 0x000000000000094d */ /* 0x000fea0003800000 */
[----:B------:R-:W0:Y:S01]  /*0080*/  LDC.64 R2, c[0x0][0x388] ;  /* 0x0000e200ff027b82 */ /* 0x000e220000000a00 */
[----:B------:R-:W1:Y:S01]  /*0090*/  LDCU.64 UR4, c[0x0][0x358] ;  /* 0x00006b00ff0477ac */ /* 0x000e620008000a00 */
[----:B------:R-:W2:Y:S06]  /*00a0*/  LDCU UR6, c[0x0][0x380] ;  /* 0x00007000ff0677ac */ /* 0x000eac0008000800 */
[----:B------:R-:W3:Y:S08]  /*00b0*/  LDC.64 R4, c[0x0][0x390] ;  /* 0x0000e400ff047b82 */ /* 0x000ef00000000a00 */
[----:B------:R-:W4:Y:S01]  /*00c0*/  LDC.64 R6, c[0x0][0x398] ;  /* 0x0000e600ff067b82 */ /* 0x000f220000000a00 */
[----:B0-----:R-:W-:-:S06]  /*00d0*/  IMAD.WIDE R2, R9, 0x4, R2 ;  /* 0x0000000409027825 */ /* 0x001fcc00078e0202 */
[----:B-1----:R-:W2:Y:S01]  /*00e0*/  LDG.E R2, desc[UR4][R2.64] ;  /* 0x0000000402027981 */ /* 0x002ea2000c1e1900 */
[----:B---3--:R-:W-:-:S06]  /*00f0*/  IMAD.WIDE R4, R9, 0x4, R4 ;  /* 0x0000000409047825 */ /* 0x008fcc00078e0204 */
[----:B------:R-:W2:Y:S01]  /*0100*/  LDG.E R5, desc[UR4][R4.64] ;  /* 0x0000000404057981 */ /* 0x000ea2000c1e1900 */
[----:B----4-:R-:W-:-:S04]  /*0110*/  IMAD.WIDE R6, R9, 0x4, R6 ;  /* 0x0000000409067825 */ /* 0x010fc800078e0206 */
[----:B--2---:R-:W-:-:S05]  /*0120*/  FFMA R9, R2, UR6, R5 ;  /* 0x0000000602097c23 */ /* 0x004fca0008000005 */
[----:B------:R-:W-:Y:S01]  /*0130*/  STG.E desc[UR4][R6.64], R9 ;  /* 0x0000000906007986 */ /* 0x000fe2000c101904 */
[----:B------:R-:W-:Y:S05]  /*0140*/  EXIT ;  /* 0x000000000000794d */ /* 0x000fea0003800000 */
.L_x_0:
[----:B------:R-:W-:-:S00]  /*0150*/  BRA `(.L_x_0) ;  /* 0xfffffffc00fc7947 */ /* 0x000fc0000383ffff */
[----:B------:R-:W-:-:S00]  /*0160*/  NOP ;  /* 0x0000000000007918 */ /* 0x000fc00000000000 */
        /* <DEDUP_REMOVED lines=9> */
.L_x_1:


//--------------------- .nv.shared.reserved.0     --------------------------
	.section	.nv.shared.reserved.0,"aw",@nobits
	.weak		__nv_reservedSMEM_offset_0_alias
	.size		__nv_reservedSMEM_offset_0_alias, 0, 64
	.other		__nv_reservedSMEM_offset_0_alias,@"STO_CUDA_RESERVED_SHARED STV_DEFAULT"
__nv_reservedSMEM_offset_0_alias:
	.zero		0
	.zero		64


//--------------------- .nv.constant0._Z9tdfc_axpyfPfS_S_i --------------------------
	.section	.nv.constant0._Z9tdfc_axpyfPfS_S_i,"a",@progbits
	.sectionflags	@""
	.align	4
.nv.constant0._Z9tdfc_axpyfPfS_S_i:
	.zero		932


//--------------------- SYMBOLS --------------------------

	.type		.nv.reservedSmem.offset0,@object
	.size		.nv.reservedSmem.offset0,0x4
